//
// Generated by NVIDIA NVVM Compiler
//
// Compiler Build ID: CL-36424714
// Cuda compilation tools, release 13.0, V13.0.88
// Based on NVVM 20.0.0
//

.version 9.0
.target sm_100
.address_size 64

	// .globl	_Z15reduceit_arraysP6float3S0_ii
// _ZZ14blockReduceSum6float3E6shared has been demoted

.visible .entry _Z15reduceit_arraysP6float3S0_ii(
	.param .u64 .ptr .align 1 _Z15reduceit_arraysP6float3S0_ii_param_0,
	.param .u64 .ptr .align 1 _Z15reduceit_arraysP6float3S0_ii_param_1,
	.param .u32 _Z15reduceit_arraysP6float3S0_ii_param_2,
	.param .u32 _Z15reduceit_arraysP6float3S0_ii_param_3
)
{
	.reg .pred 	%p<41>;
	.reg .b32 	%r<89>;
	.reg .b32 	%f<97>;
	.reg .b64 	%rd<9>;
	// demoted variable
	.shared .align 4 .b8 _ZZ14blockReduceSum6float3E6shared[384];
	ld.param.u64 	%rd2, [_Z15reduceit_arraysP6float3S0_ii_param_0];
	ld.param.u64 	%rd3, [_Z15reduceit_arraysP6float3S0_ii_param_1];
	ld.param.u32 	%r14, [_Z15reduceit_arraysP6float3S0_ii_param_2];
	ld.param.u32 	%r13, [_Z15reduceit_arraysP6float3S0_ii_param_3];
	mov.u32 	%r15, %ctaid.y;
	mov.u32 	%r16, %ntid.y;
	mov.u32 	%r17, %tid.y;
	mad.lo.s32 	%r18, %r15, %r16, %r17;
	mov.u32 	%r2, %nctaid.x;
	mov.u32 	%r3, %ctaid.x;
	mov.u32 	%r4, %ntid.x;
	mov.u32 	%r5, %tid.x;
	mad.lo.s32 	%r88, %r3, %r4, %r5;
	setp.ge.s32 	%p1, %r88, %r13;
	setp.ge.s32 	%p2, %r18, %r14;
	mov.f32 	%f88, 0f00000000;
	or.pred  	%p3, %p1, %p2;
	mov.f32 	%f89, %f88;
	mov.f32 	%f90, %f88;
	@%p3 bra 	$L__BB0_3;
	mul.lo.s32 	%r7, %r4, %r2;
	mul.lo.s32 	%r8, %r13, %r18;
	cvta.to.global.u64 	%rd1, %rd2;
	mov.f32 	%f90, 0f00000000;
	mov.f32 	%f89, %f90;
	mov.f32 	%f88, %f90;
$L__BB0_2:
	add.s32 	%r19, %r88, %r8;
	mul.wide.s32 	%rd4, %r19, 12;
	add.s64 	%rd5, %rd1, %rd4;
	ld.global.f32 	%f27, [%rd5];
	add.f32 	%f90, %f90, %f27;
	ld.global.f32 	%f28, [%rd5+4];
	add.f32 	%f89, %f89, %f28;
	ld.global.f32 	%f29, [%rd5+8];
	add.f32 	%f88, %f88, %f29;
	add.s32 	%r88, %r88, %r7;
	setp.lt.s32 	%p4, %r88, %r13;
	@%p4 bra 	$L__BB0_2;
$L__BB0_3:
	and.b32  	%r11, %r5, 31;
	mov.b32 	%r20, %f90;
	shfl.sync.down.b32	%r21|%p5, %r20, 16, 31, -1;
	mov.b32 	%f30, %r21;
	add.f32 	%f31, %f90, %f30;
	mov.b32 	%r22, %f89;
	shfl.sync.down.b32	%r23|%p6, %r22, 16, 31, -1;
	mov.b32 	%f32, %r23;
	add.f32 	%f33, %f89, %f32;
	mov.b32 	%r24, %f88;
	shfl.sync.down.b32	%r25|%p7, %r24, 16, 31, -1;
	mov.b32 	%f34, %r25;
	add.f32 	%f35, %f88, %f34;
	mov.b32 	%r26, %f31;
	shfl.sync.down.b32	%r27|%p8, %r26, 8, 31, -1;
	mov.b32 	%f36, %r27;
	add.f32 	%f37, %f31, %f36;
	mov.b32 	%r28, %f33;
	shfl.sync.down.b32	%r29|%p9, %r28, 8, 31, -1;
	mov.b32 	%f38, %r29;
	add.f32 	%f39, %f33, %f38;
	mov.b32 	%r30, %f35;
	shfl.sync.down.b32	%r31|%p10, %r30, 8, 31, -1;
	mov.b32 	%f40, %r31;
	add.f32 	%f41, %f35, %f40;
	mov.b32 	%r32, %f37;
	shfl.sync.down.b32	%r33|%p11, %r32, 4, 31, -1;
	mov.b32 	%f42, %r33;
	add.f32 	%f43, %f37, %f42;
	mov.b32 	%r34, %f39;
	shfl.sync.down.b32	%r35|%p12, %r34, 4, 31, -1;
	mov.b32 	%f44, %r35;
	add.f32 	%f45, %f39, %f44;
	mov.b32 	%r36, %f41;
	shfl.sync.down.b32	%r37|%p13, %r36, 4, 31, -1;
	mov.b32 	%f46, %r37;
	add.f32 	%f47, %f41, %f46;
	mov.b32 	%r38, %f43;
	shfl.sync.down.b32	%r39|%p14, %r38, 2, 31, -1;
	mov.b32 	%f48, %r39;
	add.f32 	%f49, %f43, %f48;
	mov.b32 	%r40, %f45;
	shfl.sync.down.b32	%r41|%p15, %r40, 2, 31, -1;
	mov.b32 	%f50, %r41;
	add.f32 	%f51, %f45, %f50;
	mov.b32 	%r42, %f47;
	shfl.sync.down.b32	%r43|%p16, %r42, 2, 31, -1;
	mov.b32 	%f52, %r43;
	add.f32 	%f53, %f47, %f52;
	mov.b32 	%r44, %f49;
	shfl.sync.down.b32	%r45|%p17, %r44, 1, 31, -1;
	mov.b32 	%f54, %r45;
	add.f32 	%f10, %f49, %f54;
	mov.b32 	%r46, %f51;
	shfl.sync.down.b32	%r47|%p18, %r46, 1, 31, -1;
	mov.b32 	%f55, %r47;
	add.f32 	%f11, %f51, %f55;
	mov.b32 	%r48, %f53;
	shfl.sync.down.b32	%r49|%p19, %r48, 1, 31, -1;
	mov.b32 	%f56, %r49;
	add.f32 	%f12, %f53, %f56;
	setp.ne.s32 	%p20, %r11, 0;
	@%p20 bra 	$L__BB0_5;
	shr.u32 	%r50, %r5, 5;
	mov.u32 	%r51, _ZZ14blockReduceSum6float3E6shared;
	mad.lo.s32 	%r52, %r50, 12, %r51;
	st.shared.f32 	[%r52], %f10;
	st.shared.f32 	[%r52+4], %f11;
	st.shared.f32 	[%r52+8], %f12;
$L__BB0_5:
	bar.sync 	0;
	shr.u32 	%r53, %r4, 5;
	setp.ge.u32 	%p21, %r5, %r53;
	mov.f32 	%f94, 0f00000000;
	mov.f32 	%f95, %f94;
	mov.f32 	%f96, %f94;
	@%p21 bra 	$L__BB0_7;
	mov.u32 	%r54, _ZZ14blockReduceSum6float3E6shared;
	mad.lo.s32 	%r55, %r11, 12, %r54;
	ld.shared.f32 	%f96, [%r55];
	ld.shared.f32 	%f95, [%r55+4];
	ld.shared.f32 	%f94, [%r55+8];
$L__BB0_7:
	setp.gt.u32 	%p22, %r5, 31;
	@%p22 bra 	$L__BB0_9;
	mov.b32 	%r56, %f96;
	shfl.sync.down.b32	%r57|%p23, %r56, 16, 31, -1;
	mov.b32 	%f58, %r57;
	add.f32 	%f59, %f96, %f58;
	mov.b32 	%r58, %f95;
	shfl.sync.down.b32	%r59|%p24, %r58, 16, 31, -1;
	mov.b32 	%f60, %r59;
	add.f32 	%f61, %f95, %f60;
	mov.b32 	%r60, %f94;
	shfl.sync.down.b32	%r61|%p25, %r60, 16, 31, -1;
	mov.b32 	%f62, %r61;
	add.f32 	%f63, %f94, %f62;
	mov.b32 	%r62, %f59;
	shfl.sync.down.b32	%r63|%p26, %r62, 8, 31, -1;
	mov.b32 	%f64, %r63;
	add.f32 	%f65, %f59, %f64;
	mov.b32 	%r64, %f61;
	shfl.sync.down.b32	%r65|%p27, %r64, 8, 31, -1;
	mov.b32 	%f66, %r65;
	add.f32 	%f67, %f61, %f66;
	mov.b32 	%r66, %f63;
	shfl.sync.down.b32	%r67|%p28, %r66, 8, 31, -1;
	mov.b32 	%f68, %r67;
	add.f32 	%f69, %f63, %f68;
	mov.b32 	%r68, %f65;
	shfl.sync.down.b32	%r69|%p29, %r68, 4, 31, -1;
	mov.b32 	%f70, %r69;
	add.f32 	%f71, %f65, %f70;
	mov.b32 	%r70, %f67;
	shfl.sync.down.b32	%r71|%p30, %r70, 4, 31, -1;
	mov.b32 	%f72, %r71;
	add.f32 	%f73, %f67, %f72;
	mov.b32 	%r72, %f69;
	shfl.sync.down.b32	%r73|%p31, %r72, 4, 31, -1;
	mov.b32 	%f74, %r73;
	add.f32 	%f75, %f69, %f74;
	mov.b32 	%r74, %f71;
	shfl.sync.down.b32	%r75|%p32, %r74, 2, 31, -1;
	mov.b32 	%f76, %r75;
	add.f32 	%f77, %f71, %f76;
	mov.b32 	%r76, %f73;
	shfl.sync.down.b32	%r77|%p33, %r76, 2, 31, -1;
	mov.b32 	%f78, %r77;
	add.f32 	%f79, %f73, %f78;
	mov.b32 	%r78, %f75;
	shfl.sync.down.b32	%r79|%p34, %r78, 2, 31, -1;
	mov.b32 	%f80, %r79;
	add.f32 	%f81, %f75, %f80;
	mov.b32 	%r80, %f77;
	shfl.sync.down.b32	%r81|%p35, %r80, 1, 31, -1;
	mov.b32 	%f82, %r81;
	add.f32 	%f96, %f77, %f82;
	mov.b32 	%r82, %f79;
	shfl.sync.down.b32	%r83|%p36, %r82, 1, 31, -1;
	mov.b32 	%f83, %r83;
	add.f32 	%f95, %f79, %f83;
	mov.b32 	%r84, %f81;
	shfl.sync.down.b32	%r85|%p37, %r84, 1, 31, -1;
	mov.b32 	%f84, %r85;
	add.f32 	%f94, %f81, %f84;
$L__BB0_9:
	setp.ge.s32 	%p38, %r18, %r14;
	setp.ne.s32 	%p39, %r5, 0;
	or.pred  	%p40, %p39, %p38;
	@%p40 bra 	$L__BB0_11;
	shr.u32 	%r86, %r3, 5;
	mad.lo.s32 	%r87, %r18, %r2, %r86;
	cvta.to.global.u64 	%rd6, %rd3;
	mul.wide.u32 	%rd7, %r87, 12;
	add.s64 	%rd8, %rd6, %rd7;
	st.global.f32 	[%rd8], %f96;
	st.global.f32 	[%rd8+4], %f95;
	st.global.f32 	[%rd8+8], %f94;
$L__BB0_11:
	ret;

}


// ===== COMPILED SASS (sm_100) =====

	.target	sm_100

	.elftype	@"ET_EXEC"


//--------------------- .note.nv.tkinfo           --------------------------
	.section	.note.nv.tkinfo,"",@"SHT_NOTE"
	.sectionflags	@"SHF_NOTE_NV_TKINFO"
	.tkinfo
        /*0018*/ 	.word	0x00000002
        /*0030*/ 	.string	""
        /*0030*/ 	.string	"ptxas"
        /*0030*/ 	.string	"Cuda compilation tools, release 13.0, V13.0.88"
        /*0030*/ 	.string	"Build cuda_13.0.r13.0/compiler.36424714_0"
        /*0030*/ 	.string	"-arch sm_100 -m 64 "



//--------------------- .note.nv.cuinfo           --------------------------
	.section	.note.nv.cuinfo,"",@"SHT_NOTE"
	.sectionflags	@"SHF_NOTE_NV_CUINFO"
        /*0018*/ 	.short	0x0002
        /*001a*/ 	.short	0x0064
        /*001c*/ 	.short	0x0082
	.zero		2


//--------------------- .nv.info                  --------------------------
	.section	.nv.info,"",@"SHT_CUDA_INFO"
	.align	4


	//----- nvinfo : EIATTR_REGCOUNT
	.align		4
        /*0000*/ 	.byte	0x04, 0x2f
        /*0002*/ 	.short	(.L_1 - .L_0)
	.align		4
.L_0:
        /*0004*/ 	.word	index@(_Z15reduceit_arraysP6float3S0_ii)
        /*0008*/ 	.word	0x00000017


	//----- nvinfo : EIATTR_FRAME_SIZE
	.align		4
.L_1:
        /*000c*/ 	.byte	0x04, 0x11
        /*000e*/ 	.short	(.L_3 - .L_2)
	.align		4
.L_2:
        /*0010*/ 	.word	index@(_Z15reduceit_arraysP6float3S0_ii)
        /*0014*/ 	.word	0x00000000


	//----- nvinfo : EIATTR_MIN_STACK_SIZE
	.align		4
.L_3:
        /*0018*/ 	.byte	0x04, 0x12
        /*001a*/ 	.short	(.L_5 - .L_4)
	.align		4
.L_4:
        /*001c*/ 	.word	index@(_Z15reduceit_arraysP6float3S0_ii)
        /*0020*/ 	.word	0x00000000
.L_5:


//--------------------- .nv.compat                --------------------------
	.section	.nv.compat,"",@"SHT_CUDA_COMPAT_INFO"
	.align	4
        /*0000*/ 	.byte	0x02, 0x09, 0x00, 0x00, 0x02, 0x02, 0x01, 0x00, 0x02, 0x05, 0x05, 0x00, 0x03, 0x07, 0x01, 0x01
        /*0010*/ 	.byte	0x02, 0x03, 0x00, 0x00, 0x02, 0x06, 0x01, 0x00, 0x04, 0x0b, 0x08, 0x00, 0x09, 0x00, 0x00, 0x00
        /*0020*/ 	.byte	0x00, 0x00, 0x00, 0x00


//--------------------- .nv.info._Z15reduceit_arraysP6float3S0_ii --------------------------
	.section	.nv.info._Z15reduceit_arraysP6float3S0_ii,"",@"SHT_CUDA_INFO"
	.sectionflags	@""
	.align	4


	//----- nvinfo : EIATTR_CUDA_API_VERSION
	.align		4
        /*0000*/ 	.byte	0x04, 0x37
        /*0002*/ 	.short	(.L_7 - .L_6)
.L_6:
        /*0004*/ 	.word	0x00000082


	//----- nvinfo : EIATTR_KPARAM_INFO
	.align		4
.L_7:
        /*0008*/ 	.byte	0x04, 0x17
        /*000a*/ 	.short	(.L_9 - .L_8)
.L_8:
        /*000c*/ 	.word	0x00000000
        /*0010*/ 	.short	0x0003
        /*0012*/ 	.short	0x0014
        /*0014*/ 	.byte	0x00, 0xf0, 0x11, 0x00


	//----- nvinfo : EIATTR_KPARAM_INFO
	.align		4
.L_9:
        /*0018*/ 	.byte	0x04, 0x17
        /*001a*/ 	.short	(.L_11 - .L_10)
.L_10:
        /*001c*/ 	.word	0x00000000
        /*0020*/ 	.short	0x0002
        /*0022*/ 	.short	0x0010
        /*0024*/ 	.byte	0x00, 0xf0, 0x11, 0x00


	//----- nvinfo : EIATTR_KPARAM_INFO
	.align		4
.L_11:
        /*0028*/ 	.byte	0x04, 0x17
        /*002a*/ 	.short	(.L_13 - .L_12)
.L_12:
        /*002c*/ 	.word	0x00000000
        /*0030*/ 	.short	0x0001
        /*0032*/ 	.short	0x0008
        /*0034*/ 	.byte	0x00, 0xf5, 0x21, 0x00


	//----- nvinfo : EIATTR_KPARAM_INFO
	.align		4
.L_13:
        /*0038*/ 	.byte	0x04, 0x17
        /*003a*/ 	.short	(.L_15 - .L_14)
.L_14:
        /*003c*/ 	.word	0x00000000
        /*0040*/ 	.short	0x0000
        /*0042*/ 	.short	0x0000
        /*0044*/ 	.byte	0x00, 0xf5, 0x21, 0x00


	//----- nvinfo : EIATTR_SPARSE_MMA_MASK
	.align		4
.L_15:
        /*0048*/ 	.byte	0x03, 0x50
        /*004a*/ 	.short	0x0000


	//----- nvinfo : EIATTR_MAXREG_COUNT
	.align		4
        /*004c*/ 	.byte	0x03, 0x1b
        /*004e*/ 	.short	0x00ff


	//----- nvinfo : EIATTR_NUM_BARRIERS
	.align		4
        /*0050*/ 	.byte	0x02, 0x4c
        /*0052*/ 	.byte	0x01
	.zero		1


	//----- nvinfo : EIATTR_MERCURY_ISA_VERSION
	.align		4
        /*0054*/ 	.byte	0x03, 0x5f
        /*0056*/ 	.short	0x0101


	//----- nvinfo : EIATTR_COOP_GROUP_MASK_REGIDS
	.align		4
        /*0058*/ 	.byte	0x04, 0x29
        /*005a*/ 	.short	(.L_17 - .L_16)


	//   ....[0]....
.L_16:
        /*005c*/ 	.word	0xffffffff


	//   ....[1]....
        /*0060*/ 	.word	0xffffffff


	//   ....[2]....
        /*0064*/ 	.word	0xffffffff


	//   ....[3]....
        /*0068*/ 	.word	0xffffffff


	//   ....[4]....
        /*006c*/ 	.word	0xffffffff


	//   ....[5]....
        /*0070*/ 	.word	0xffffffff


	//   ....[6]....
        /*0074*/ 	.word	0xffffffff


	//   ....[7]....
        /*0078*/ 	.word	0xffffffff


	//   ....[8]....
        /*007c*/ 	.word	0xffffffff


	//   ....[9]....
        /*0080*/ 	.word	0xffffffff


	//   ....[10]....
        /*0084*/ 	.word	0xffffffff


	//   ....[11]....
        /*0088*/ 	.word	0xffffffff


	//   ....[12]....
        /*008c*/ 	.word	0xffffffff


	//   ....[13]....
        /*0090*/ 	.word	0xffffffff


	//   ....[14]....
        /*0094*/ 	.word	0xffffffff


	//   ....[15]....
        /*0098*/ 	.word	0xffffffff


	//   ....[16]....
        /*009c*/ 	.word	0xffffffff


	//   ....[17]....
        /*00a0*/ 	.word	0xffffffff


	//   ....[18]....
        /*00a4*/ 	.word	0xffffffff


	//   ....[19]....
        /*00a8*/ 	.word	0xffffffff


	//   ....[20]....
        /*00ac*/ 	.word	0xffffffff


	//   ....[21]....
        /*00b0*/ 	.word	0xffffffff


	//   ....[22]....
        /*00b4*/ 	.word	0xffffffff


	//   ....[23]....
        /*00b8*/ 	.word	0xffffffff


	//   ....[24]....
        /*00bc*/ 	.word	0xffffffff


	//   ....[25]....
        /*00c0*/ 	.word	0xffffffff


	//   ....[26]....
        /*00c4*/ 	.word	0xffffffff


	//   ....[27]....
        /*00c8*/ 	.word	0xffffffff


	//   ....[28]....
        /*00cc*/ 	.word	0xffffffff


	//   ....[29]....
        /*00d0*/ 	.word	0xffffffff


	//   ....[30]....
        /*00d4*/ 	.word	0x05000002


	//   ....[31]....
        /*00d8*/ 	.word	0x05000002


	//   ....[32]....
        /*00dc*/ 	.word	0x05000002


	//   ....[33]....
        /*00e0*/ 	.word	0x05000002


	//   ....[34]....
        /*00e4*/ 	.word	0x05000002


	//   ....[35]....
        /*00e8*/ 	.word	0x05000002


	//   ....[36]....
        /*00ec*/ 	.word	0x05000002


	//   ....[37]....
        /*00f0*/ 	.word	0x05000002


	//   ....[38]....
        /*00f4*/ 	.word	0x05000002


	//   ....[39]....
        /*00f8*/ 	.word	0x05000002


	//   ....[40]....
        /*00fc*/ 	.word	0x05000002


	//   ....[41]....
        /*0100*/ 	.word	0x05000002


	//   ....[42]....
        /*0104*/ 	.word	0x05000002


	//   ....[43]....
        /*0108*/ 	.word	0x05000002


	//   ....[44]....
        /*010c*/ 	.word	0x05000002


	//----- nvinfo : EIATTR_COOP_GROUP_INSTR_OFFSETS
	.align		4
.L_17:
        /*0110*/ 	.byte	0x04, 0x28
        /*0112*/ 	.short	(.L_19 - .L_18)


	//   ....[0]....
.L_18:
        /*0114*/ 	.word	0x00000220


	//   ....[1]....
        /*0118*/ 	.word	0x00000250


	//   ....[2]....
        /*011c*/ 	.word	0x00000270


	//   ....[3]....
        /*0120*/ 	.word	0x000002a0


	//   ....[4]....
        /*0124*/ 	.word	0x000002c0


	//   ....[5]....
        /*0128*/ 	.word	0x000002d0


	//   ....[6]....
        /*012c*/ 	.word	0x00000310


	//   ....[7]....
        /*0130*/ 	.word	0x00000330


	//   ....[8]....
        /*0134*/ 	.word	0x00000340


	//   ....[9]....
        /*0138*/ 	.word	0x00000380


	//   ....[10]....
        /*013c*/ 	.word	0x000003a0


	//   ....[11]....
        /*0140*/ 	.word	0x000003b0


	//   ....[12]....
        /*0144*/ 	.word	0x00000400


	//   ....[13]....
        /*0148*/ 	.word	0x00000430


	//   ....[14]....
        /*014c*/ 	.word	0x00000460


	//   ....[15]....
        /*0150*/ 	.word	0x000005b0


	//   ....[16]....
        /*0154*/ 	.word	0x000005c0


	//   ....[17]....
        /*0158*/ 	.word	0x000005d0


	//   ....[18]....
        /*015c*/ 	.word	0x00000600


	//   ....[19]....
        /*0160*/ 	.word	0x00000620


	//   ....[20]....
        /*0164*/ 	.word	0x00000630


	//   ....[21]....
        /*0168*/ 	.word	0x00000660


	//   ....[22]....
        /*016c*/ 	.word	0x00000680


	//   ....[23]....
        /*0170*/ 	.word	0x00000690


	//   ....[24]....
        /*0174*/ 	.word	0x000006c0


	//   ....[25]....
        /*0178*/ 	.word	0x000006e0


	//   ....[26]....
        /*017c*/ 	.word	0x000006f0


	//   ....[27]....
        /*0180*/ 	.word	0x00000720


	//   ....[28]....
        /*0184*/ 	.word	0x00000740


	//   ....[29]....
        /*0188*/ 	.word	0x00000750


	//   ....[30]....
        /*018c*/ 	.word	0x00000890


	//   ....[31]....
        /*0190*/ 	.word	0x000008e0


	//   ....[32]....
        /*0194*/ 	.word	0x00000940


	//   ....[33]....
        /*0198*/ 	.word	0x000009b0


	//   ....[34]....
        /*019c*/ 	.word	0x00000a10


	//   ....[35]....
        /*01a0*/ 	.word	0x00000a70


	//   ....[36]....
        /*01a4*/ 	.word	0x00000ae0


	//   ....[37]....
        /*01a8*/ 	.word	0x00000b40


	//   ....[38]....
        /*01ac*/ 	.word	0x00000ba0


	//   ....[39]....
        /*01b0*/ 	.word	0x00000c10


	//   ....[40]....
        /*01b4*/ 	.word	0x00000c70


	//   ....[41]....
        /*01b8*/ 	.word	0x00000cd0


	//   ....[42]....
        /*01bc*/ 	.word	0x00000d40


	//   ....[43]....
        /*01c0*/ 	.word	0x00000da0


	//   ....[44]....
        /*01c4*/ 	.word	0x00000e00


	//----- nvinfo : EIATTR_VRC_CTA_INIT_COUNT
	.align		4
.L_19:
        /*01c8*/ 	.byte	0x02, 0x4a
	.zero		1
	.zero		1


	//----- nvinfo : EIATTR_EXIT_INSTR_OFFSETS
	.align		4
        /*01cc*/ 	.byte	0x04, 0x1c
        /*01ce*/ 	.short	(.L_21 - .L_20)


	//   ....[0]....
.L_20:
        /*01d0*/ 	.word	0x000007b0


	//   ....[1]....
        /*01d4*/ 	.word	0x00000830


	//----- nvinfo : EIATTR_CRS_STACK_SIZE
	.align		4
.L_21:
        /*01d8*/ 	.byte	0x04, 0x1e
        /*01da*/ 	.short	(.L_23 - .L_22)
.L_22:
        /*01dc*/ 	.word	0x00000000


	//----- nvinfo : EIATTR_CBANK_PARAM_SIZE
	.align		4
.L_23:
        /*01e0*/ 	.byte	0x03, 0x19
        /*01e2*/ 	.short	0x0018


	//----- nvinfo : EIATTR_PARAM_CBANK
	.align		4
        /*01e4*/ 	.byte	0x04, 0x0a
        /*01e6*/ 	.short	(.L_25 - .L_24)
	.align		4
.L_24:
        /*01e8*/ 	.word	index@(.nv.constant0._Z15reduceit_arraysP6float3S0_ii)
        /*01ec*/ 	.short	0x0380
        /*01ee*/ 	.short	0x0018


	//----- nvinfo : EIATTR_SW_WAR
	.align		4
.L_25:
        /*01f0*/ 	.byte	0x04, 0x36
        /*01f2*/ 	.short	(.L_27 - .L_26)
.L_26:
        /*01f4*/ 	.word	0x00000008
.L_27:


//--------------------- .nv.callgraph             --------------------------
	.section	.nv.callgraph,"",@"SHT_CUDA_CALLGRAPH"
	.align	4
	.sectionentsize	8
	.align		4
        /*0000*/ 	.word	0x00000000
	.align		4
        /*0004*/ 	.word	0xffffffff
	.align		4
        /*0008*/ 	.word	0x00000000
	.align		4
        /*000c*/ 	.word	0xfffffffe
	.align		4
        /*0010*/ 	.word	0x00000000
	.align		4
        /*0014*/ 	.word	0xfffffffd
	.align		4
        /*0018*/ 	.word	0x00000000
	.align		4
        /*001c*/ 	.word	0xfffffffc


//--------------------- .text._Z15reduceit_arraysP6float3S0_ii --------------------------
	.section	.text._Z15reduceit_arraysP6float3S0_ii,"ax",@progbits
	.align	128
        .global         _Z15reduceit_arraysP6float3S0_ii
        .type           _Z15reduceit_arraysP6float3S0_ii,@function
        .size           _Z15reduceit_arraysP6float3S0_ii,(.L_x_23 - _Z15reduceit_arraysP6float3S0_ii)
        .other          _Z15reduceit_arraysP6float3S0_ii,@"STO_CUDA_ENTRY STV_DEFAULT"
_Z15reduceit_arraysP6float3S0_ii:
.text._Z15reduceit_arraysP6float3S0_ii:
[----:B------:R-:W-:Y:S01]  /*0000*/  LDC R1, c[0x0][0x37c] ;  /* 0x0000df00ff017b82 */ /* 0x000fe20000000800 */
[----:B------:R-:W0:Y:S07]  /*0010*/  S2R R3, SR_TID.Y ;  /* 0x0000000000037919 */ /* 0x000e2e0000002200 */
[----:B------:R-:W0:Y:S01]  /*0020*/  S2UR UR4, SR_CTAID.Y ;  /* 0x00000000000479c3 */ /* 0x000e220000002600 */
[----:B------:R-:W1:Y:S01]  /*0030*/  LDCU.64 UR8, c[0x0][0x390] ;  /* 0x00007200ff0877ac */ /* 0x000e620008000a00 */
[----:B------:R-:W-:Y:S01]  /*0040*/  BSSY.RECONVERGENT B0, `(.L_x_0) ;  /* 0x000001d000007945 */ /* 0x000fe20003800200 */
[----:B------:R-:W2:Y:S01]  /*0050*/  S2R R0, SR_CTAID.X ;  /* 0x0000000000007919 */ /* 0x000ea20000002500 */
[----:B------:R-:W-:Y:S01]  /*0060*/  HFMA2 R12, -RZ, RZ, 0, 0 ;  /* 0x00000000ff0c7431 */ /* 0x000fe200000001ff */
[----:B------:R-:W-:Y:S01]  /*0070*/  CS2R R10, SRZ ;  /* 0x00000000000a7805 */ /* 0x000fe2000001ff00 */
[----:B------:R-:W2:Y:S02]  /*0080*/  S2R R5, SR_TID.X ;  /* 0x0000000000057919 */ /* 0x000ea40000002100 */
[----:B------:R-:W0:Y:S01]  /*0090*/  LDC R4, c[0x0][0x364] ;  /* 0x0000d900ff047b82 */ /* 0x000e220000000800 */
[----:B------:R-:W3:Y:S07]  /*00a0*/  LDCU UR6, c[0x0][0x370] ;  /* 0x00006e00ff0677ac */ /* 0x000eee0008000800 */
[----:B------:R-:W2:Y:S01]  /*00b0*/  LDC R6, c[0x0][0x360] ;  /* 0x0000d800ff067b82 */ /* 0x000ea20000000800 */
[----:B0-----:R-:W-:Y:S01]  /*00c0*/  IMAD R4, R4, UR4, R3 ;  /* 0x0000000404047c24 */ /* 0x001fe2000f8e0203 */
[----:B------:R-:W0:Y:S04]  /*00d0*/  LDCU.64 UR4, c[0x0][0x358] ;  /* 0x00006b00ff0477ac */ /* 0x000e280008000a00 */
[----:B-1----:R-:W-:Y:S01]  /*00e0*/  ISETP.GE.AND P0, PT, R4, UR8, PT ;  /* 0x0000000804007c0c */ /* 0x002fe2000bf06270 */
[----:B--2---:R-:W-:-:S05]  /*00f0*/  IMAD R7, R0, R6, R5 ;  /* 0x0000000600077224 */ /* 0x004fca00078e0205 */
[----:B------:R-:W-:-:S13]  /*0100*/  ISETP.GE.OR P1, PT, R7, UR9, P0 ;  /* 0x0000000907007c0c */ /* 0x000fda0008726670 */
[----:B0--3--:R-:W-:Y:S05]  /*0110*/  @P1 BRA `(.L_x_1) ;  /* 0x00000000003c1947 */ /* 0x009fea0003800000 */
[----:B------:R-:W0:Y:S01]  /*0120*/  LDC.64 R2, c[0x0][0x380] ;  /* 0x0000e000ff027b82 */ /* 0x000e220000000a00 */
[----:B------:R-:W-:Y:S01]  /*0130*/  IMAD R14, R6, UR6, RZ ;  /* 0x00000006060e7c24 */ /* 0x000fe2000f8e02ff */
[----:B------:R-:W-:Y:S02]  /*0140*/  MOV R12, RZ ;  /* 0x000000ff000c7202 */ /* 0x000fe40000000f00 */
[----:B------:R-:W-:-:S07]  /*0150*/  CS2R R10, SRZ ;  /* 0x00000000000a7805 */ /* 0x000fce000001ff00 */
.L_x_2:
[----:B------:R-:W-:-:S04]  /*0160*/  IMAD R9, R4, UR9, R7 ;  /* 0x0000000904097c24 */ /* 0x000fc8000f8e0207 */
[----:B0-----:R-:W-:-:S05]  /*0170*/  IMAD.WIDE R8, R9, 0xc, R2 ;  /* 0x0000000c09087825 */ /* 0x001fca00078e0202 */
[----:B------:R-:W2:Y:S04]  /*0180*/  LDG.E R13, desc[UR4][R8.64] ;  /* 0x00000004080d7981 */ /* 0x000ea8000c1e1900 */
[----:B------:R-:W3:Y:S04]  /*0190*/  LDG.E R16, desc[UR4][R8.64+0x4] ;  /* 0x0000040408107981 */ /* 0x000ee8000c1e1900 */
[----:B------:R-:W4:Y:S01]  /*01a0*/  LDG.E R15, desc[UR4][R8.64+0x8] ;  /* 0x00000804080f7981 */ /* 0x000f22000c1e1900 */
[----:B------:R-:W-:-:S04]  /*01b0*/  IADD3 R7, PT, PT, R14, R7, RZ ;  /* 0x000000070e077210 */ /* 0x000fc80007ffe0ff */
[----:B------:R-:W-:Y:S01]  /*01c0*/  ISETP.GE.AND P1, PT, R7, UR9, PT ;  /* 0x0000000907007c0c */ /* 0x000fe2000bf26270 */
[----:B--2---:R-:W-:Y:S01]  /*01d0*/  FADD R12, R13, R12 ;  /* 0x0000000c0d0c7221 */ /* 0x004fe20000000000 */
[----:B---3--:R-:W-:Y:S01]  /*01e0*/  FADD R11, R16, R11 ;  /* 0x0000000b100b7221 */ /* 0x008fe20000000000 */
[----:B----4-:R-:W-:-:S10]  /*01f0*/  FADD R10, R15, R10 ;  /* 0x0000000a0f0a7221 */ /* 0x010fd40000000000 */
[----:B------:R-:W-:Y:S05]  /*0200*/  @!P1 BRA `(.L_x_2) ;  /* 0xfffffffc00d49947 */ /* 0x000fea000383ffff */
.L_x_1:
[----:B------:R-:W-:Y:S05]  /*0210*/  BSYNC.RECONVERGENT B0 ;  /* 0x0000000000007941 */ /* 0x000fea0003800200 */
.L_x_0:
[----:B------:R-:W0:Y:S01]  /*0220*/  SHFL.DOWN PT, R2, R11, 0x10, 0x1f ;  /* 0x0a001f000b027f89 */ /* 0x000e2200000e0000 */
[----:B------:R-:W-:Y:S01]  /*0230*/  SHF.R.U32.HI R16, RZ, 0x5, R6 ;  /* 0x00000005ff107819 */ /* 0x000fe20000011606 */
[----:B------:R-:W-:Y:S02]  /*0240*/  BSSY B0, `(.L_x_3) ;  /* 0x0000055000007945 */ /* 0x000fe40003800000 */
[----:B------:R-:W1:Y:S01]  /*0250*/  SHFL.DOWN PT, R3, R12, 0x10, 0x1f ;  /* 0x0a001f000c037f89 */ /* 0x000e6200000e0000 */
[----:B------:R-:W-:-:S03]  /*0260*/  ISETP.GE.U32.AND P2, PT, R5, R16, PT ;  /* 0x000000100500720c */ /* 0x000fc60003f46070 */
[----:B------:R-:W2:Y:S01]  /*0270*/  SHFL.DOWN PT, R7, R10, 0x10, 0x1f ;  /* 0x0a001f000a077f89 */ /* 0x000ea200000e0000 */
[----:B0-----:R-:W-:Y:S01]  /*0280*/  FADD R2, R2, R11 ;  /* 0x0000000b02027221 */ /* 0x001fe20000000000 */
[----:B-1----:R-:W-:-:S04]  /*0290*/  FADD R3, R3, R12 ;  /* 0x0000000c03037221 */ /* 0x002fc80000000000 */
[----:B------:R-:W0:Y:S01]  /*02a0*/  SHFL.DOWN PT, R9, R2, 0x8, 0x1f ;  /* 0x09001f0002097f89 */ /* 0x000e2200000e0000 */
[----:B--2---:R-:W-:-:S03]  /*02b0*/  FADD R7, R7, R10 ;  /* 0x0000000a07077221 */ /* 0x004fc60000000000 */
[----:B------:R-:W1:Y:S04]  /*02c0*/  SHFL.DOWN PT, R8, R3, 0x8, 0x1f ;  /* 0x09001f0003087f89 */ /* 0x000e6800000e0000 */
[----:B------:R-:W2:Y:S01]  /*02d0*/  SHFL.DOWN PT, R14, R7, 0x8, 0x1f ;  /* 0x09001f00070e7f89 */ /* 0x000ea200000e0000 */
[----:B0-----:R-:W-:Y:S01]  /*02e0*/  FADD R9, R2, R9 ;  /* 0x0000000902097221 */ /* 0x001fe20000000000 */
[----:B------:R-:W-:Y:S01]  /*02f0*/  LOP3.LUT P1, R2, R5, 0x1f, RZ, 0xc0, !PT ;  /* 0x0000001f05027812 */ /* 0x000fe2000782c0ff */
[----:B-1----:R-:W-:-:S03]  /*0300*/  FADD R8, R3, R8 ;  /* 0x0000000803087221 */ /* 0x002fc60000000000 */
[----:B------:R-:W0:Y:S01]  /*0310*/  SHFL.DOWN PT, R10, R9, 0x4, 0x1f ;  /* 0x08801f00090a7f89 */ /* 0x000e2200000e0000 */
[----:B--2---:R-:W-:-:S03]  /*0320*/  FADD R14, R7, R14 ;  /* 0x0000000e070e7221 */ /* 0x004fc60000000000 */
[----:B------:R-:W1:Y:S04]  /*0330*/  SHFL.DOWN PT, R11, R8, 0x4, 0x1f ;  /* 0x08801f00080b7f89 */ /* 0x000e6800000e0000 */
[----:B------:R-:W2:Y:S01]  /*0340*/  SHFL.DOWN PT, R13, R14, 0x4, 0x1f ;  /* 0x08801f000e0d7f89 */ /* 0x000ea200000e0000 */
[----:B------:R-:W3:Y:S01]  /*0350*/  @!P1 S2R R15, SR_CgaCtaId ;  /* 0x00000000000f9919 */ /* 0x000ee20000008800 */
[----:B0-----:R-:W-:Y:S01]  /*0360*/  FADD R10, R9, R10 ;  /* 0x0000000a090a7221 */ /* 0x001fe20000000000 */
[----:B-1----:R-:W-:-:S04]  /*0370*/  FADD R11, R8, R11 ;  /* 0x0000000b080b7221 */ /* 0x002fc80000000000 */
[----:B------:R-:W0:Y:S01]  /*0380*/  SHFL.DOWN PT, R3, R10, 0x2, 0x1f ;  /* 0x08401f000a037f89 */ /* 0x000e2200000e0000 */
[----:B--2---:R-:W-:-:S03]  /*0390*/  FADD R13, R14, R13 ;  /* 0x0000000d0e0d7221 */ /* 0x004fc60000000000 */
[----:B------:R-:W1:Y:S04]  /*03a0*/  SHFL.DOWN PT, R12, R11, 0x2, 0x1f ;  /* 0x08401f000b0c7f89 */ /* 0x000e6800000e0000 */
[----:B------:R-:W2:Y:S01]  /*03b0*/  SHFL.DOWN PT, R6, R13, 0x2, 0x1f ;  /* 0x08401f000d067f89 */ /* 0x000ea200000e0000 */
[----:B------:R-:W4:Y:S01]  /*03c0*/  @!P2 S2R R14, SR_CgaCtaId ;  /* 0x00000000000ea919 */ /* 0x000f220000008800 */
[----:B0-----:R-:W-:Y:S01]  /*03d0*/  FADD R3, R10, R3 ;  /* 0x000000030a037221 */ /* 0x001fe20000000000 */
[----:B------:R-:W-:Y:S01]  /*03e0*/  @!P1 MOV R10, 0x400 ;  /* 0x00000400000a9802 */ /* 0x000fe20000000f00 */
[----:B-1----:R-:W-:-:S03]  /*03f0*/  FADD R12, R11, R12 ;  /* 0x0000000c0b0c7221 */ /* 0x002fc60000000000 */
[----:B------:R-:W0:Y:S01]  /*0400*/  SHFL.DOWN PT, R8, R3, 0x1, 0x1f ;  /* 0x08201f0003087f89 */ /* 0x000e2200000e0000 */
[----:B---3--:R-:W-:Y:S01]  /*0410*/  @!P1 LEA R11, R15, R10, 0x18 ;  /* 0x0000000a0f0b9211 */ /* 0x008fe200078ec0ff */
[----:B--2---:R-:W-:Y:S02]  /*0420*/  FADD R6, R13, R6 ;  /* 0x000000060d067221 */ /* 0x004fe40000000000 */
[----:B------:R-:W1:Y:S01]  /*0430*/  SHFL.DOWN PT, R7, R12, 0x1, 0x1f ;  /* 0x08201f000c077f89 */ /* 0x000e6200000e0000 */
[----:B------:R-:W-:Y:S02]  /*0440*/  @!P1 SHF.R.U32.HI R10, RZ, 0x5, R5 ;  /* 0x00000005ff0a9819 */ /* 0x000fe40000011605 */
[----:B------:R-:W-:Y:S01]  /*0450*/  @!P2 MOV R13, 0x400 ;  /* 0x00000400000da802 */ /* 0x000fe20000000f00 */
[----:B------:R-:W2:Y:S02]  /*0460*/  SHFL.DOWN PT, R9, R6, 0x1, 0x1f ;  /* 0x08201f0006097f89 */ /* 0x000ea400000e0000 */
[----:B------:R-:W-:-:S02]  /*0470*/  @!P1 IMAD R10, R10, 0xc, R11 ;  /* 0x0000000c0a0a9824 */ /* 0x000fc400078e020b */
[----:B------:R-:W-:Y:S01]  /*0480*/  HFMA2 R11, -RZ, RZ, 0, 0 ;  /* 0x00000000ff0b7431 */ /* 0x000fe200000001ff */
[----:B----4-:R-:W-:-:S05]  /*0490*/  @!P2 LEA R13, R14, R13, 0x18 ;  /* 0x0000000d0e0da211 */ /* 0x010fca00078ec0ff */
[----:B------:R-:W-:Y:S01]  /*04a0*/  @!P2 IMAD R2, R2, 0xc, R13 ;  /* 0x0000000c0202a824 */ /* 0x000fe200078e020d */
[----:B------:R-:W-:Y:S01]  /*04b0*/  MOV R13, RZ ;  /* 0x000000ff000d7202 */ /* 0x000fe20000000f00 */
[----:B0-----:R-:W-:Y:S01]  /*04c0*/  FADD R15, R3, R8 ;  /* 0x00000008030f7221 */ /* 0x001fe20000000000 */
[----:B-1----:R-:W-:-:S04]  /*04d0*/  FADD R7, R12, R7 ;  /* 0x000000070c077221 */ /* 0x002fc80000000000 */
[----:B------:R0:W-:Y:S01]  /*04e0*/  @!P1 STS [R10+0x4], R15 ;  /* 0x0000040f0a009388 */ /* 0x0001e20000000800 */
[----:B--2---:R-:W-:-:S03]  /*04f0*/  FADD R3, R6, R9 ;  /* 0x0000000906037221 */ /* 0x004fc60000000000 */
[----:B------:R0:W-:Y:S01]  /*0500*/  @!P1 STS [R10], R7 ;  /* 0x000000070a009388 */ /* 0x0001e20000000800 */
[----:B------:R-:W-:-:S03]  /*0510*/  MOV R9, RZ ;  /* 0x000000ff00097202 */ /* 0x000fc60000000f00 */
[----:B------:R0:W-:Y:S01]  /*0520*/  @!P1 STS [R10+0x8], R3 ;  /* 0x000008030a009388 */ /* 0x0001e20000000800 */
[----:B------:R-:W-:Y:S01]  /*0530*/  BAR.SYNC.DEFER_BLOCKING 0x0 ;  /* 0x0000000000007b1d */ /* 0x000fe20000010000 */
[----:B------:R-:W-:-:S05]  /*0540*/  ISETP.GT.U32.AND P1, PT, R5, 0x1f, PT ;  /* 0x0000001f0500780c */ /* 0x000fca0003f24070 */
[----:B------:R0:W1:Y:S04]  /*0550*/  @!P2 LDS R13, [R2] ;  /* 0x00000000020da984 */ /* 0x0000680000000800 */
[----:B------:R0:W2:Y:S04]  /*0560*/  @!P2 LDS R11, [R2+0x4] ;  /* 0x00000400020ba984 */ /* 0x0000a80000000800 */
[----:B------:R0:W3:Y:S01]  /*0570*/  @!P2 LDS R9, [R2+0x8] ;  /* 0x000008000209a984 */ /* 0x0000e20000000800 */
[----:B------:R-:W-:Y:S05]  /*0580*/  @P1 BRA `(.L_x_4) ;  /* 0x0000000000801947 */ /* 0x000fea0003800000 */
[----:B------:R-:W-:-:S03]  /*0590*/  UMOV UR7, 0xffffffff ;  /* 0xffffffff00077882 */ /* 0x000fc60000000000 */
[----:B------:R-:W-:Y:S05]  /*05a0*/  BRA.DIV UR7, `(.L_x_5) ;  /* 0x0000000207a47947 */ /* 0x000fea000b800000 */
[----:B01----:R-:W0:Y:S04]  /*05b0*/  SHFL.DOWN PT, R10, R13, 0x10, 0x1f ;  /* 0x0a001f000d0a7f89 */ /* 0x003e2800000e0000 */
[----:B--2---:R-:W1:Y:S04]  /*05c0*/  SHFL.DOWN PT, R12, R11, 0x10, 0x1f ;  /* 0x0a001f000b0c7f89 */ /* 0x004e6800000e0000 */
[----:B---3--:R-:W2:Y:S01]  /*05d0*/  SHFL.DOWN PT, R14, R9, 0x10, 0x1f ;  /* 0x0a001f00090e7f89 */ /* 0x008ea200000e0000 */
[----:B0-----:R-:W-:Y:S01]  /*05e0*/  FADD R10, R13, R10 ;  /* 0x0000000a0d0a7221 */ /* 0x001fe20000000000 */
[----:B-1----:R-:W-:-:S04]  /*05f0*/  FADD R12, R11, R12 ;  /* 0x0000000c0b0c7221 */ /* 0x002fc80000000000 */
[----:B------:R-:W0:Y:S01]  /*0600*/  SHFL.DOWN PT, R15, R10, 0x8, 0x1f ;  /* 0x09001f000a0f7f89 */ /* 0x000e2200000e0000 */
[----:B--2---:R-:W-:-:S03]  /*0610*/  FADD R14, R9, R14 ;  /* 0x0000000e090e7221 */ /* 0x004fc60000000000 */
[----:B------:R-:W1:Y:S04]  /*0620*/  SHFL.DOWN PT, R17, R12, 0x8, 0x1f ;  /* 0x09001f000c117f89 */ /* 0x000e6800000e0000 */
        /* <DEDUP_REMOVED lines=18> */
[----:B------:R2:W3:Y:S01]  /*0750*/  SHFL.DOWN PT, R8, R10, 0x1, 0x1f ;  /* 0x08201f000a087f89 */ /* 0x0004e200000e0000 */
[----:B0-----:R-:W-:Y:S01]  /*0760*/  FADD R13, R9, R12 ;  /* 0x0000000c090d7221 */ /* 0x001fe20000000000 */
[----:B-12---:R-:W-:-:S07]  /*0770*/  FADD R11, R11, R14 ;  /* 0x0000000e0b0b7221 */ /* 0x006fce0000000000 */
.L_x_21:
[----:B---3--:R-:W-:-:S07]  /*0780*/  FADD R9, R10, R8 ;  /* 0x000000080a097221 */ /* 0x008fce0000000000 */
.L_x_4:
[----:B------:R-:W-:Y:S05]  /*0790*/  BSYNC B0 ;  /* 0x0000000000007941 */ /* 0x000fea0003800000 */
.L_x_3:
[----:B------:R-:W-:-:S13]  /*07a0*/  ISETP.NE.OR P0, PT, R5, RZ, P0 ;  /* 0x000000ff0500720c */ /* 0x000fda0000705670 */
[----:B------:R-:W-:Y:S05]  /*07b0*/  @P0 EXIT ;  /* 0x000000000000094d */ /* 0x000fea0003800000 */
[----:B0-----:R-:W0:Y:S01]  /*07c0*/  LDC.64 R2, c[0x0][0x388] ;  /* 0x0000e200ff027b82 */ /* 0x001e220000000a00 */
[----:B------:R-:W-:-:S05]  /*07d0*/  SHF.R.U32.HI R5, RZ, 0x5, R0 ;  /* 0x00000005ff057819 */ /* 0x000fca0000011600 */
[----:B------:R-:W-:-:S04]  /*07e0*/  IMAD R5, R4, UR6, R5 ;  /* 0x0000000604057c24 */ /* 0x000fc8000f8e0205 */
[----:B0-----:R-:W-:-:S05]  /*07f0*/  IMAD.WIDE.U32 R2, R5, 0xc, R2 ;  /* 0x0000000c05027825 */ /* 0x001fca00078e0002 */
[----:B-1----:R-:W-:Y:S04]  /*0800*/  STG.E desc[UR4][R2.64], R13 ;  /* 0x0000000d02007986 */ /* 0x002fe8000c101904 */
[----:B--2---:R-:W-:Y:S04]  /*0810*/  STG.E desc[UR4][R2.64+0x4], R11 ;  /* 0x0000040b02007986 */ /* 0x004fe8000c101904 */
[----:B---3--:R-:W-:Y:S01]  /*0820*/  STG.E desc[UR4][R2.64+0x8], R9 ;  /* 0x0000080902007986 */ /* 0x008fe2000c101904 */
[----:B------:R-:W-:Y:S05]  /*0830*/  EXIT ;  /* 0x000000000000794d */ /* 0x000fea0003800000 */
.L_x_5:
[----:B------:R-:W-:Y:S01]  /*0840*/  HFMA2 R6, -RZ, RZ, 0, 9.5367431640625e-07 ;  /* 0x00000010ff067431 */ /* 0x000fe200000001ff */
[----:B01----:R-:W-:Y:S02]  /*0850*/  MOV R7, R13 ;  /* 0x0000000d00077202 */ /* 0x003fe40000000f00 */
[----:B------:R-:W-:Y:S02]  /*0860*/  MOV R3, 0x1f ;  /* 0x0000001f00037802 */ /* 0x000fe40000000f00 */
[----:B------:R-:W-:-:S07]  /*0870*/  MOV R2, 0xffffffff ;  /* 0xffffffff00027802 */ /* 0x000fce0000000f00 */
[----:B--23--:R-:W-:Y:S05]  /*0880*/  WARPSYNC.COLLECTIVE R2, `(.L_x_6) ;  /* 0x0000000002087348 */ /* 0x00cfea0003c00000 */
[----:B------:R0:W1:Y:S02]  /*0890*/  SHFL.DOWN P1, R8, R7, R6, R3 ;  /* 0x0800000607087389 */ /* 0x0000640000020003 */
[----:B0123--:R-:W-:Y:S05]  /*08a0*/  ENDCOLLECTIVE ;  /* 0x000000000000791b */ /* 0x00ffea0003800000 */
.L_x_6:
[----:B------:R-:W-:Y:S02]  /*08b0*/  MOV R7, R11 ;  /* 0x0000000b00077202 */ /* 0x000fe40000000f00 */
[----:B------:R-:W-:-:S07]  /*08c0*/  MOV R10, R8 ;  /* 0x00000008000a7202 */ /* 0x000fce0000000f00 */
[----:B------:R-:W-:Y:S05]  /*08d0*/  WARPSYNC.COLLECTIVE R2, `(.L_x_7) ;  /* 0x0000000002087348 */ /* 0x000fea0003c00000 */
[----:B------:R0:W1:Y:S02]  /*08e0*/  SHFL.DOWN P1, R8, R7, R6, R3 ;  /* 0x0800000607087389 */ /* 0x0000640000020003 */
[----:B01----:R-:W-:Y:S05]  /*08f0*/  ENDCOLLECTIVE ;  /* 0x000000000000791b */ /* 0x003fea0003800000 */
.L_x_7:
[----:B------:R-:W-:Y:S01]  /*0900*/  FADD R10, R13, R10 ;  /* 0x0000000a0d0a7221 */ /* 0x000fe20000000000 */
[----:B------:R-:W-:Y:S02]  /*0910*/  MOV R7, R9 ;  /* 0x0000000900077202 */ /* 0x000fe40000000f00 */
[----:B------:R-:W-:-:S07]  /*0920*/  MOV R12, R8 ;  /* 0x00000008000c7202 */ /* 0x000fce0000000f00 */
[----:B------:R-:W-:Y:S05]  /*0930*/  WARPSYNC.COLLECTIVE R2, `(.L_x_8) ;  /* 0x0000000002087348 */ /* 0x000fea0003c00000 */
[----:B------:R0:W1:Y:S02]  /*0940*/  SHFL.DOWN P1, R8, R7, R6, R3 ;  /* 0x0800000607087389 */ /* 0x0000640000020003 */
[----:B01----:R-:W-:Y:S05]  /*0950*/  ENDCOLLECTIVE ;  /* 0x000000000000791b */ /* 0x003fea0003800000 */
.L_x_8:
[----:B------:R-:W-:Y:S01]  /*0960*/  FADD R12, R11, R12 ;  /* 0x0000000c0b0c7221 */ /* 0x000fe20000000000 */
[----:B------:R-:W-:Y:S01]  /*0970*/  HFMA2 R6, -RZ, RZ, 0, 4.76837158203125e-07 ;  /* 0x00000008ff067431 */ /* 0x000fe200000001ff */
[----:B------:R-:W-:Y:S02]  /*0980*/  MOV R7, R10 ;  /* 0x0000000a00077202 */ /* 0x000fe40000000f00 */
[----:B------:R-:W-:-:S07]  /*0990*/  MOV R14, R8 ;  /* 0x00000008000e7202 */ /* 0x000fce0000000f00 */
[----:B------:R-:W-:Y:S05]  /*09a0*/  WARPSYNC.COLLECTIVE R2, `(.L_x_9) ;  /* 0x0000000002087348 */ /* 0x000fea0003c00000 */
[----:B------:R0:W1:Y:S02]  /*09b0*/  SHFL.DOWN P1, R8, R7, R6, R3 ;  /* 0x0800000607087389 */ /* 0x0000640000020003 */
[----:B01----:R-:W-:Y:S05]  /*09c0*/  ENDCOLLECTIVE ;  /* 0x000000000000791b */ /* 0x003fea0003800000 */
.L_x_9:
[----:B------:R-:W-:Y:S01]  /*09d0*/  FADD R14, R9, R14 ;  /* 0x0000000e090e7221 */ /* 0x000fe20000000000 */
[----:B------:R-:W-:Y:S02]  /*09e0*/  MOV R7, R12 ;  /* 0x0000000c00077202 */ /* 0x000fe40000000f00 */
[----:B------:R-:W-:-:S07]  /*09f0*/  MOV R15, R8 ;  /* 0x00000008000f7202 */ /* 0x000fce0000000f00 */
[----:B------:R-:W-:Y:S05]  /*0a00*/  WARPSYNC.COLLECTIVE R2, `(.L_x_10) ;  /* 0x0000000002087348 */ /* 0x000fea0003c00000 */
[----:B------:R0:W1:Y:S02]  /*0a10*/  SHFL.DOWN P1, R8, R7, R6, R3 ;  /* 0x0800000607087389 */ /* 0x0000640000020003 */
[----:B01----:R-:W-:Y:S05]  /*0a20*/  ENDCOLLECTIVE ;  /* 0x000000000000791b */ /* 0x003fea0003800000 */
.L_x_10:
[----:B------:R-:W-:Y:S01]  /*0a30*/  FADD R15, R10, R15 ;  /* 0x0000000f0a0f7221 */ /* 0x000fe20000000000 */
[----:B------:R-:W-:Y:S02]  /*0a40*/  MOV R7, R14 ;  /* 0x0000000e00077202 */ /* 0x000fe40000000f00 */
[----:B------:R-:W-:-:S07]  /*0a50*/  MOV R17, R8 ;  /* 0x0000000800117202 */ /* 0x000fce0000000f00 */
[----:B------:R-:W-:Y:S05]  /*0a60*/  WARPSYNC.COLLECTIVE R2, `(.L_x_11) ;  /* 0x0000000002087348 */ /* 0x000fea0003c00000 */
[----:B------:R0:W1:Y:S02]  /*0a70*/  SHFL.DOWN P1, R8, R7, R6, R3 ;  /* 0x0800000607087389 */ /* 0x0000640000020003 */
[----:B01----:R-:W-:Y:S05]  /*0a80*/  ENDCOLLECTIVE ;  /* 0x000000000000791b */ /* 0x003fea0003800000 */
.L_x_11:
[----:B------:R-:W-:Y:S01]  /*0a90*/  FADD R17, R12, R17 ;  /* 0x000000110c117221 */ /* 0x000fe20000000000 */
[----:B------:R-:W-:Y:S01]  /*0aa0*/  HFMA2 R6, -RZ, RZ, 0, 2.384185791015625e-07 ;  /* 0x00000004ff067431 */ /* 0x000fe200000001ff */
[----:B------:R-:W-:Y:S02]  /*0ab0*/  MOV R7, R15 ;  /* 0x0000000f00077202 */ /* 0x000fe40000000f00 */
[----:B------:R-:W-:-:S07]  /*0ac0*/  MOV R19, R8 ;  /* 0x0000000800137202 */ /* 0x000fce0000000f00 */
[----:B------:R-:W-:Y:S05]  /*0ad0*/  WARPSYNC.COLLECTIVE R2, `(.L_x_12) ;  /* 0x0000000002087348 */ /* 0x000fea0003c00000 */
[----:B------:R0:W1:Y:S02]  /*0ae0*/  SHFL.DOWN P1, R8, R7, R6, R3 ;  /* 0x0800000607087389 */ /* 0x0000640000020003 */
[----:B01----:R-:W-:Y:S05]  /*0af0*/  ENDCOLLECTIVE ;  /* 0x000000000000791b */ /* 0x003fea0003800000 */
.L_x_12:
[----:B------:R-:W-:Y:S01]  /*0b00*/  FADD R19, R14, R19 ;  /* 0x000000130e137221 */ /* 0x000fe20000000000 */
[----:B------:R-:W-:Y:S02]  /*0b10*/  MOV R7, R17 ;  /* 0x0000001100077202 */ /* 0x000fe40000000f00 */
[----:B------:R-:W-:-:S07]  /*0b20*/  MOV R16, R8 ;  /* 0x0000000800107202 */ /* 0x000fce0000000f00 */
[----:B------:R-:W-:Y:S05]  /*0b30*/  WARPSYNC.COLLECTIVE R2, `(.L_x_13) ;  /* 0x0000000002087348 */ /* 0x000fea0003c00000 */
[----:B------:R0:W1:Y:S02]  /*0b40*/  SHFL.DOWN P1, R8, R7, R6, R3 ;  /* 0x0800000607087389 */ /* 0x0000640000020003 */
[----:B01----:R-:W-:Y:S05]  /*0b50*/  ENDCOLLECTIVE ;  /* 0x000000000000791b */ /* 0x003fea0003800000 */
.L_x_13:
[----:B------:R-:W-:Y:S01]  /*0b60*/  FADD R16, R15, R16 ;  /* 0x000000100f107221 */ /* 0x000fe20000000000 */
[----:B------:R-:W-:Y:S02]  /*0b70*/  MOV R7, R19 ;  /* 0x0000001300077202 */ /* 0x000fe40000000f00 */
[----:B------:R-:W-:-:S07]  /*0b80*/  MOV R18, R8 ;  /* 0x0000000800127202 */ /* 0x000fce0000000f00 */
[----:B------:R-:W-:Y:S05]  /*0b90*/  WARPSYNC.COLLECTIVE R2, `(.L_x_14) ;  /* 0x0000000002087348 */ /* 0x000fea0003c00000 */
[----:B------:R0:W1:Y:S02]  /*0ba0*/  SHFL.DOWN P1, R8, R7, R6, R3 ;  /* 0x0800000607087389 */ /* 0x0000640000020003 */
[----:B01----:R-:W-:Y:S05]  /*0bb0*/  ENDCOLLECTIVE ;  /* 0x000000000000791b */ /* 0x003fea0003800000 */
.L_x_14:
[----:B------:R-:W-:Y:S01]  /*0bc0*/  FADD R18, R17, R18 ;  /* 0x0000001211127221 */ /* 0x000fe20000000000 */
[----:B------:R-:W-:Y:S01]  /*0bd0*/  HFMA2 R6, -RZ, RZ, 0, 1.1920928955078125e-07 ;  /* 0x00000002ff067431 */ /* 0x000fe200000001ff */
[----:B------:R-:W-:Y:S02]  /*0be0*/  MOV R7, R16 ;  /* 0x0000001000077202 */ /* 0x000fe40000000f00 */
[----:B------:R-:W-:-:S07]  /*0bf0*/  MOV R20, R8 ;  /* 0x0000000800147202 */ /* 0x000fce0000000f00 */
[----:B------:R-:W-:Y:S05]  /*0c00*/  WARPSYNC.COLLECTIVE R2, `(.L_x_15) ;  /* 0x0000000002087348 */ /* 0x000fea0003c00000 */
[----:B------:R0:W1:Y:S02]  /*0c10*/  SHFL.DOWN P1, R8, R7, R6, R3 ;  /* 0x0800000607087389 */ /* 0x0000640000020003 */
[----:B01----:R-:W-:Y:S05]  /*0c20*/  ENDCOLLECTIVE ;  /* 0x000000000000791b */ /* 0x003fea0003800000 */
.L_x_15:
[----:B------:R-:W-:Y:S01]  /*0c30*/  FADD R20, R19, R20 ;  /* 0x0000001413147221 */ /* 0x000fe20000000000 */
[----:B------:R-:W-:Y:S02]  /*0c40*/  MOV R7, R18 ;  /* 0x0000001200077202 */ /* 0x000fe40000000f00 */
[----:B------:R-:W-:-:S07]  /*0c50*/  MOV R9, R8 ;  /* 0x0000000800097202 */ /* 0x000fce0000000f00 */
[----:B------:R-:W-:Y:S05]  /*0c60*/  WARPSYNC.COLLECTIVE R2, `(.L_x_16) ;  /* 0x0000000002087348 */ /* 0x000fea0003c00000 */
[----:B------:R0:W1:Y:S02]  /*0c70*/  SHFL.DOWN P1, R8, R7, R6, R3 ;  /* 0x0800000607087389 */ /* 0x0000640000020003 */
[----:B01----:R-:W-:Y:S05]  /*0c80*/  ENDCOLLECTIVE ;  /* 0x000000000000791b */ /* 0x003fea0003800000 */
.L_x_16:
[----:B------:R-:W-:Y:S01]  /*0c90*/  FADD R9, R16, R9 ;  /* 0x0000000910097221 */ /* 0x000fe20000000000 */
[----:B------:R-:W-:Y:S02]  /*0ca0*/  MOV R7, R20 ;  /* 0x0000001400077202 */ /* 0x000fe40000000f00 */
[----:B------:R-:W-:-:S07]  /*0cb0*/  MOV R11, R8 ;  /* 0x00000008000b7202 */ /* 0x000fce0000000f00 */
[----:B------:R-:W-:Y:S05]  /*0cc0*/  WARPSYNC.COLLECTIVE R2, `(.L_x_17) ;  /* 0x0000000002087348 */ /* 0x000fea0003c00000 */
[----:B------:R0:W1:Y:S02]  /*0cd0*/  SHFL.DOWN P1, R8, R7, R6, R3 ;  /* 0x0800000607087389 */ /* 0x0000640000020003 */
[----:B01----:R-:W-:Y:S05]  /*0ce0*/  ENDCOLLECTIVE ;  /* 0x000000000000791b */ /* 0x003fea0003800000 */
.L_x_17:
[----:B------:R-:W-:Y:S01]  /*0cf0*/  FADD R11, R18, R11 ;  /* 0x0000000b120b7221 */ /* 0x000fe20000000000 */
[----:B------:R-:W-:Y:S01]  /*0d00*/  HFMA2 R6, -RZ, RZ, 0, 5.9604644775390625e-08 ;  /* 0x00000001ff067431 */ /* 0x000fe200000001ff */
[----:B------:R-:W-:Y:S02]  /*0d10*/  MOV R7, R9 ;  /* 0x0000000900077202 */ /* 0x000fe40000000f00 */
[----:B------:R-:W-:-:S07]  /*0d20*/  MOV R13, R8 ;  /* 0x00000008000d7202 */ /* 0x000fce0000000f00 */
[----:B------:R-:W-:Y:S05]  /*0d30*/  WARPSYNC.COLLECTIVE R2, `(.L_x_18) ;  /* 0x0000000002087348 */ /* 0x000fea0003c00000 */
[----:B------:R0:W1:Y:S02]  /*0d40*/  SHFL.DOWN P1, R8, R7, R6, R3 ;  /* 0x0800000607087389 */ /* 0x0000640000020003 */
[----:B01----:R-:W-:Y:S05]  /*0d50*/  ENDCOLLECTIVE ;  /* 0x000000000000791b */ /* 0x003fea0003800000 */
.L_x_18:
[----:B------:R-:W-:Y:S01]  /*0d60*/  FADD R10, R20, R13 ;  /* 0x0000000d140a7221 */ /* 0x000fe20000000000 */
[----:B------:R-:W-:Y:S02]  /*0d70*/  MOV R7, R11 ;  /* 0x0000000b00077202 */ /* 0x000fe40000000f00 */
[----:B------:R-:W-:-:S07]  /*0d80*/  MOV R12, R8 ;  /* 0x00000008000c7202 */ /* 0x000fce0000000f00 */
[----:B------:R-:W-:Y:S05]  /*0d90*/  WARPSYNC.COLLECTIVE R2, `(.L_x_19) ;  /* 0x0000000002087348 */ /* 0x000fea0003c00000 */
[----:B------:R0:W1:Y:S02]  /*0da0*/  SHFL.DOWN P1, R8, R7, R6, R3 ;  /* 0x0800000607087389 */ /* 0x0000640000020003 */
[----:B01----:R-:W-:Y:S05]  /*0db0*/  ENDCOLLECTIVE ;  /* 0x000000000000791b */ /* 0x003fea0003800000 */
.L_x_19:
[----:B------:R-:W-:Y:S01]  /*0dc0*/  FADD R13, R9, R12 ;  /* 0x0000000c090d7221 */ /* 0x000fe20000000000 */
[----:B------:R-:W-:Y:S02]  /*0dd0*/  MOV R7, R10 ;  /* 0x0000000a00077202 */ /* 0x000fe40000000f00 */
[----:B------:R-:W-:-:S07]  /*0de0*/  MOV R14, R8 ;  /* 0x00000008000e7202 */ /* 0x000fce0000000f00 */
[----:B------:R-:W-:Y:S05]  /*0df0*/  WARPSYNC.COLLECTIVE R2, `(.L_x_20) ;  /* 0x0000000002087348 */ /* 0x000fea0003c00000 */
[----:B------:R0:W1:Y:S02]  /*0e00*/  SHFL.DOWN P1, R8, R7, R6, R3 ;  /* 0x0800000607087389 */ /* 0x0000640000020003 */
[----:B01----:R-:W-:Y:S05]  /*0e10*/  ENDCOLLECTIVE ;  /* 0x000000000000791b */ /* 0x003fea0003800000 */
.L_x_20:
[----:B------:R-:W-:Y:S01]  /*0e20*/  FADD R11, R11, R14 ;  /* 0x0000000e0b0b7221 */ /* 0x000fe20000000000 */
[----:B------:R-:W-:Y:S06]  /*0e30*/  BRA `(.L_x_21) ;  /* 0xfffffff800507947 */ /* 0x000fec000383ffff */
.L_x_22:
[----:B------:R-:W-:-:S00]  /*0e40*/  BRA `(.L_x_22) ;  /* 0xfffffffc00fc7947 */ /* 0x000fc0000383ffff */
[----:B------:R-:W-:-:S00]  /*0e50*/  NOP ;  /* 0x0000000000007918 */ /* 0x000fc00000000000 */
        /* <DEDUP_REMOVED lines=10> */
.L_x_23:


//--------------------- .nv.shared._Z15reduceit_arraysP6float3S0_ii --------------------------
	.section	.nv.shared._Z15reduceit_arraysP6float3S0_ii,"aw",@nobits
	.sectionflags	@""
	.align	4
.nv.shared._Z15reduceit_arraysP6float3S0_ii:
	.zero		1408


//--------------------- .nv.shared.reserved.0     --------------------------
	.section	.nv.shared.reserved.0,"aw",@nobits
	.weak		__nv_reservedSMEM_offset_0_alias
	.size		__nv_reservedSMEM_offset_0_alias, 0, 64
	.other		__nv_reservedSMEM_offset_0_alias,@"STO_CUDA_RESERVED_SHARED STV_DEFAULT"
__nv_reservedSMEM_offset_0_alias:
	.zero		0
	.zero		64


//--------------------- .nv.constant0._Z15reduceit_arraysP6float3S0_ii --------------------------
	.section	.nv.constant0._Z15reduceit_arraysP6float3S0_ii,"a",@progbits
	.sectionflags	@""
	.align	4
.nv.constant0._Z15reduceit_arraysP6float3S0_ii:
	.zero		920


//--------------------- SYMBOLS --------------------------

	.type		.nv.reservedSmem.offset0,@object
	.size		.nv.reservedSmem.offset0,0x4
	.type		.nv.reservedSmem.cap,@object
	.size		.nv.reservedSmem.cap,0x4
